	.headerflags	@"EF_CUDA_TEXMODE_UNIFIED EF_CUDA_64BIT_ADDRESS EF_CUDA_ACCELERATORS EF_CUDA_SM90 EF_CUDA_VIRTUAL_SM(EF_CUDA_SM90)"
	.elftype	@"ET_EXEC"


//--------------------- .nv.info                  --------------------------
	.section	.nv.info,"",@"SHT_CUDA_INFO"
	.align	4


	//----- nvinfo : EIATTR_REGCOUNT
	.align		4
        /*0000*/ 	.byte	0x04, 0x2f
        /*0002*/ 	.short	(.L_1 - .L_0)
	.align		4
.L_0:
        /*0004*/ 	.word	index@(triton_per_fused_constant_pad_nd_cumsum_mul_4)
        /*0008*/ 	.word	0x0000000d


	//----- nvinfo : EIATTR_MIN_STACK_SIZE
	.align		4
.L_1:
        /*000c*/ 	.byte	0x04, 0x12
        /*000e*/ 	.short	(.L_3 - .L_2)
	.align		4
.L_2:
        /*0010*/ 	.word	index@(triton_per_fused_constant_pad_nd_cumsum_mul_4)
        /*0014*/ 	.word	0x00000000


	//----- nvinfo : EIATTR_FRAME_SIZE
	.align		4
.L_3:
        /*0018*/ 	.byte	0x04, 0x11
        /*001a*/ 	.short	(.L_5 - .L_4)
	.align		4
.L_4:
        /*001c*/ 	.word	index@(triton_per_fused_constant_pad_nd_cumsum_mul_4)
        /*0020*/ 	.word	0x00000000


	//----- nvinfo : EIATTR_MIN_STACK_SIZE
	.align		4
.L_5:
        /*0024*/ 	.byte	0x04, 0x12
        /*0026*/ 	.short	(.L_7 - .L_6)
	.align		4
.L_6:
        /*0028*/ 	.word	index@(triton_per_fused_constant_pad_nd_cumsum_mul_4)
        /*002c*/ 	.word	0x00000000
.L_7:


//--------------------- .nv.info.triton_per_fused_constant_pad_nd_cumsum_mul_4 --------------------------
	.section	.nv.info.triton_per_fused_constant_pad_nd_cumsum_mul_4,"",@"SHT_CUDA_INFO"
	.sectionflags	@""
	.align	4


	//----- nvinfo : EIATTR_CUDA_API_VERSION
	.align		4
        /*0000*/ 	.byte	0x04, 0x37
        /*0002*/ 	.short	(.L_9 - .L_8)
.L_8:
        /*0004*/ 	.word	0x0000007c


	//----- nvinfo : EIATTR_KPARAM_INFO
	.align		4
.L_9:
        /*0008*/ 	.byte	0x04, 0x17
        /*000a*/ 	.short	(.L_11 - .L_10)
.L_10:
        /*000c*/ 	.word	0x00000000
        /*0010*/ 	.short	0x0003
        /*0012*/ 	.short	0x0014
        /*0014*/ 	.byte	0x00, 0xf0, 0x11, 0x00


	//----- nvinfo : EIATTR_KPARAM_INFO
	.align		4
.L_11:
        /*0018*/ 	.byte	0x04, 0x17
        /*001a*/ 	.short	(.L_13 - .L_12)
.L_12:
        /*001c*/ 	.word	0x00000000
        /*0020*/ 	.short	0x0002
        /*0022*/ 	.short	0x0010
        /*0024*/ 	.byte	0x00, 0xf0, 0x11, 0x00


	//----- nvinfo : EIATTR_KPARAM_INFO
	.align		4
.L_13:
        /*0028*/ 	.byte	0x04, 0x17
        /*002a*/ 	.short	(.L_15 - .L_14)
.L_14:
        /*002c*/ 	.word	0x00000000
        /*0030*/ 	.short	0x0001
        /*0032*/ 	.short	0x0008
        /*0034*/ 	.byte	0x00, 0xf4, 0x21, 0x00


	//----- nvinfo : EIATTR_KPARAM_INFO
	.align		4
.L_15:
        /*0038*/ 	.byte	0x04, 0x17
        /*003a*/ 	.short	(.L_17 - .L_16)
.L_16:
        /*003c*/ 	.word	0x00000000
        /*0040*/ 	.short	0x0000
        /*0042*/ 	.short	0x0000
        /*0044*/ 	.byte	0x00, 0xf4, 0x21, 0x00


	//----- nvinfo : EIATTR_SPARSE_MMA_MASK
	.align		4
.L_17:
        /*0048*/ 	.byte	0x03, 0x50
        /*004a*/ 	.short	0x0000


	//----- nvinfo : EIATTR_MAXREG_COUNT
	.align		4
        /*004c*/ 	.byte	0x03, 0x1b
        /*004e*/ 	.short	0x00ff


	//----- nvinfo : EIATTR_COOP_GROUP_MASK_REGIDS
	.align		4
        /*0050*/ 	.byte	0x04, 0x29
        /*0052*/ 	.short	(.L_19 - .L_18)


	//   ....[0]....
.L_18:
        /*0054*/ 	.word	0xffffffff


	//   ....[1]....
        /*0058*/ 	.word	0xffffffff


	//   ....[2]....
        /*005c*/ 	.word	0xffffffff


	//   ....[3]....
        /*0060*/ 	.word	0xffffffff


	//   ....[4]....
        /*0064*/ 	.word	0xffffffff


	//----- nvinfo : EIATTR_COOP_GROUP_INSTR_OFFSETS
	.align		4
.L_19:
        /*0068*/ 	.byte	0x04, 0x28
        /*006a*/ 	.short	(.L_21 - .L_20)


	//   ....[0]....
.L_20:
        /*006c*/ 	.word	0x000001a0


	//   ....[1]....
        /*0070*/ 	.word	0x000001e0


	//   ....[2]....
        /*0074*/ 	.word	0x00000210


	//   ....[3]....
        /*0078*/ 	.word	0x00000240


	//   ....[4]....
        /*007c*/ 	.word	0x00000280


	//----- nvinfo : EIATTR_EXIT_INSTR_OFFSETS
	.align		4
.L_21:
        /*0080*/ 	.byte	0x04, 0x1c
        /*0082*/ 	.short	(.L_23 - .L_22)


	//   ....[0]....
.L_22:
        /*0084*/ 	.word	0x000002d0


	//   ....[1]....
        /*0088*/ 	.word	0x000002f0


	//----- nvinfo : EIATTR_REQNTID
	.align		4
.L_23:
        /*008c*/ 	.byte	0x04, 0x10
        /*008e*/ 	.short	(.L_25 - .L_24)
.L_24:
        /*0090*/ 	.word	0x00000040
        /*0094*/ 	.word	0x00000001
        /*0098*/ 	.word	0x00000001


	//----- nvinfo : EIATTR_CBANK_PARAM_SIZE
	.align		4
.L_25:
        /*009c*/ 	.byte	0x03, 0x19
        /*009e*/ 	.short	0x0018


	//----- nvinfo : EIATTR_PARAM_CBANK
	.align		4
        /*00a0*/ 	.byte	0x04, 0x0a
        /*00a2*/ 	.short	(.L_27 - .L_26)
	.align		4
.L_26:
        /*00a4*/ 	.word	index@(.nv.constant0.triton_per_fused_constant_pad_nd_cumsum_mul_4)
        /*00a8*/ 	.short	0x0210
        /*00aa*/ 	.short	0x0018


	//----- nvinfo : EIATTR_SW_WAR
	.align		4
.L_27:
        /*00ac*/ 	.byte	0x04, 0x36
        /*00ae*/ 	.short	(.L_29 - .L_28)
.L_28:
        /*00b0*/ 	.word	0x00000008
.L_29:


//--------------------- .nv.callgraph             --------------------------
	.section	.nv.callgraph,"",@"SHT_CUDA_CALLGRAPH"
	.align	4
	.sectionentsize	8
	.align		4
        /*0000*/ 	.word	0x00000000
	.align		4
        /*0004*/ 	.word	0xffffffff
	.align		4
        /*0008*/ 	.word	0x00000000
	.align		4
        /*000c*/ 	.word	0xfffffffe
	.align		4
        /*0010*/ 	.word	0x00000000
	.align		4
        /*0014*/ 	.word	0xfffffffd
	.align		4
        /*0018*/ 	.word	0x00000000
	.align		4
        /*001c*/ 	.word	0xfffffffc


//--------------------- .text.triton_per_fused_constant_pad_nd_cumsum_mul_4 --------------------------
	.section	.text.triton_per_fused_constant_pad_nd_cumsum_mul_4,"ax",@progbits
	.align	128
        .global         triton_per_fused_constant_pad_nd_cumsum_mul_4
        .type           triton_per_fused_constant_pad_nd_cumsum_mul_4,@function
        .size           triton_per_fused_constant_pad_nd_cumsum_mul_4,(.L_x_1 - triton_per_fused_constant_pad_nd_cumsum_mul_4)
        .other          triton_per_fused_constant_pad_nd_cumsum_mul_4,@"STO_CUDA_ENTRY STV_DEFAULT"
triton_per_fused_constant_pad_nd_cumsum_mul_4:
.text.triton_per_fused_constant_pad_nd_cumsum_mul_4:
[----:B------:R-:W0:Y:S02]  /*0000*/  LDC R1, c[0x0][0x28] ;  /* 0x00000a00ff017b82 */ /* 0x000e240000000800 */
[----:B------:R-:W1:Y:S01]  /*0010*/  S2R R8, SR_CTAID.X ;  /* 0x0000000000087919 */ /* 0x000e620000002500 */
[----:B------:R-:W2:Y:S01]  /*0020*/  LDC.64 R2, c[0x0][0x210] ;  /* 0x00008400ff027b82 */ /* 0x000ea20000000a00 */
[----:B------:R-:W-:Y:S01]  /*0030*/  ULDC.64 UR4, c[0x0][0x208] ;  /* 0x0000820000047ab9 */ /* 0x000fe20000000a00 */
[----:B------:R-:W3:Y:S01]  /*0040*/  S2R R10, SR_TID.X ;  /* 0x00000000000a7919 */ /* 0x000ee20000002100 */
[----:B-1----:R-:W-:Y:S02]  /*0050*/  SHF.R.S32.HI R0, RZ, 0x1f, R8 ;  /* 0x0000001fff007819 */ /* 0x002fe40000011408 */
[----:B------:R-:W-:Y:S02]  /*0060*/  ISETP.GE.AND P0, PT, R8, 0x40, PT ;  /* 0x000000400800780c */ /* 0x000fe40003f06270 */
[----:B------:R-:W-:Y:S02]  /*0070*/  LEA.HI R4, R0, R8, RZ, 0x4 ;  /* 0x0000000800047211 */ /* 0x000fe400078f20ff */
[----:B---3--:R-:W-:-:S02]  /*0080*/  LOP3.LUT R0, R10, 0x1f, RZ, 0xc0, !PT ;  /* 0x0000001f0a007812 */ /* 0x008fc400078ec0ff */
[----:B------:R-:W-:Y:S02]  /*0090*/  LOP3.LUT R5, R4, 0xfffffff0, RZ, 0xc0, !PT ;  /* 0xfffffff004057812 */ /* 0x000fe400078ec0ff */
[----:B------:R-:W-:Y:S01]  /*00a0*/  SHF.R.S32.HI R4, RZ, 0x4, R4 ;  /* 0x00000004ff047819 */ /* 0x000fe20000011404 */
[----:B------:R-:W-:Y:S02]  /*00b0*/  VIADD R7, R0, 0xffffffff ;  /* 0xffffffff00077836 */ /* 0x000fe40000000000 */
[----:B------:R-:W-:-:S03]  /*00c0*/  IMAD.IADD R5, R8, 0x1, -R5 ;  /* 0x0000000108057824 */ /* 0x000fc600078e0a05 */
[----:B------:R-:W-:Y:S01]  /*00d0*/  ISETP.LT.U32.AND P0, PT, R7, 0x10, !P0 ;  /* 0x000000100700780c */ /* 0x000fe20004701070 */
[----:B------:R-:W-:-:S04]  /*00e0*/  IMAD R5, R0, 0x10, R5 ;  /* 0x0000001000057824 */ /* 0x000fc800078e0205 */
[----:B------:R-:W-:-:S04]  /*00f0*/  IMAD R6, R4, 0x100, R5 ;  /* 0x0000010004067824 */ /* 0x000fc800078e0205 */
[----:B------:R-:W-:Y:S02]  /*0100*/  VIADD R7, R6, 0xfffffff0 ;  /* 0xfffffff006077836 */ /* 0x000fe40000000000 */
[----:B------:R-:W-:Y:S02]  /*0110*/  IMAD.MOV.U32 R6, RZ, RZ, RZ ;  /* 0x000000ffff067224 */ /* 0x000fe400078e00ff */
[----:B--2---:R-:W-:-:S05]  /*0120*/  IMAD.WIDE R2, R7, 0x4, R2 ;  /* 0x0000000407027825 */ /* 0x004fca00078e0202 */
[----:B------:R-:W2:Y:S01]  /*0130*/  @P0 LDG.E R6, desc[UR4][R2.64] ;  /* 0x0000000402060981 */ /* 0x000ea2000c1e1900 */
[----:B------:R-:W-:Y:S01]  /*0140*/  ISETP.GT.U32.AND P1, PT, R0, 0xf, PT ;  /* 0x0000000f0000780c */ /* 0x000fe20003f24070 */
[----:B------:R-:W-:Y:S01]  /*0150*/  IMAD R5, R4, 0x110, R5 ;  /* 0x0000011004057824 */ /* 0x000fe200078e0205 */
[----:B--2---:R-:W-:Y:S02]  /*0160*/  SEL R6, R6, RZ, P0 ;  /* 0x000000ff06067207 */ /* 0x004fe40000000000 */
[----:B------:R-:W-:-:S03]  /*0170*/  LOP3.LUT P0, RZ, R10, 0x1f, RZ, 0xc0, !PT ;  /* 0x0000001f0aff7812 */ /* 0x000fc6000780c0ff */
[----:B------:R-:W-:-:S05]  /*0180*/  FMUL R7, R6, 9.9989995956420898438 ;  /* 0x411ffbe706077820 */ /* 0x000fca0000400000 */
[----:B------:R-:W-:-:S06]  /*0190*/  SEL R7, R7, 0x3a83126f, P0 ;  /* 0x3a83126f07077807 */ /* 0x000fcc0000000000 */
[----:B------:R-:W1:Y:S02]  /*01a0*/  SHFL.UP PT, R7, R7, 0x1, RZ ;  /* 0x0420000007077989 */ /* 0x000e6400000e00ff */
[----:B-1----:R-:W-:-:S05]  /*01b0*/  FFMA R6, R6, 9.9989995956420898438, R7 ;  /* 0x411ffbe706067823 */ /* 0x002fca0000000007 */
[----:B------:R-:W-:Y:S02]  /*01c0*/  FSEL R9, R6, 0.0010000000474974513054, P0 ;  /* 0x3a83126f06097808 */ /* 0x000fe40000000000 */
[----:B------:R-:W-:-:S03]  /*01d0*/  ISETP.GT.U32.AND P0, PT, R0, 0x1, PT ;  /* 0x000000010000780c */ /* 0x000fc60003f04070 */
[----:B------:R-:W1:Y:S10]  /*01e0*/  SHFL.UP PT, R6, R9, 0x2, RZ ;  /* 0x0440000009067989 */ /* 0x000e7400000e00ff */
[----:B-1----:R-:W-:Y:S01]  /*01f0*/  @P0 FADD R9, R9, R6 ;  /* 0x0000000609090221 */ /* 0x002fe20000000000 */
[----:B------:R-:W-:-:S04]  /*0200*/  ISETP.GT.U32.AND P0, PT, R0, 0x3, PT ;  /* 0x000000030000780c */ /* 0x000fc80003f04070 */
[----:B------:R-:W1:Y:S09]  /*0210*/  SHFL.UP PT, R2, R9, 0x4, RZ ;  /* 0x0480000009027989 */ /* 0x000e7200000e00ff */
[----:B-1----:R-:W-:Y:S01]  /*0220*/  @P0 FADD R9, R9, R2 ;  /* 0x0000000209090221 */ /* 0x002fe20000000000 */
[----:B------:R-:W-:-:S04]  /*0230*/  ISETP.GT.U32.AND P0, PT, R0, 0x7, PT ;  /* 0x000000070000780c */ /* 0x000fc80003f04070 */
[----:B------:R-:W1:Y:S09]  /*0240*/  SHFL.UP PT, R2, R9, 0x8, RZ ;  /* 0x0500000009027989 */ /* 0x000e7200000e00ff */
[----:B-1----:R-:W-:Y:S01]  /*0250*/  @P0 FADD R9, R9, R2 ;  /* 0x0000000209090221 */ /* 0x002fe20000000000 */
[----:B------:R-:W-:Y:S01]  /*0260*/  LOP3.LUT P0, RZ, R10, 0x20, RZ, 0xc0, !PT ;  /* 0x000000200aff7812 */ /* 0x000fe2000780c0ff */
[----:B------:R-:W1:Y:S03]  /*0270*/  LDC.64 R2, c[0x0][0x218] ;  /* 0x00008600ff027b82 */ /* 0x000e660000000a00 */
[----:B------:R-:W2:Y:S01]  /*0280*/  SHFL.UP PT, R6, R9, 0x10, RZ ;  /* 0x0600000009067989 */ /* 0x000ea200000e00ff */
[----:B------:R-:W-:-:S04]  /*0290*/  ISETP.LT.U32.AND P0, PT, R0, 0x11, !P0 ;  /* 0x000000110000780c */ /* 0x000fc80004701070 */
[----:B------:R-:W-:Y:S01]  /*02a0*/  ISETP.LT.AND P0, PT, R8, 0x40, P0 ;  /* 0x000000400800780c */ /* 0x000fe20000701270 */
[----:B-1----:R-:W-:-:S04]  /*02b0*/  IMAD.WIDE R2, R5, 0x4, R2 ;  /* 0x0000000405027825 */ /* 0x002fc800078e0202 */
[----:B--2---:R-:W-:-:S08]  /*02c0*/  @P1 FADD R9, R9, R6 ;  /* 0x0000000609091221 */ /* 0x004fd00000000000 */
[----:B------:R-:W-:Y:S05]  /*02d0*/  @!P0 EXIT ;  /* 0x000000000000894d */ /* 0x000fea0003800000 */
[----:B------:R-:W-:Y:S01]  /*02e0*/  STG.E desc[UR4][R2.64], R9 ;  /* 0x0000000902007986 */ /* 0x000fe2000c101904 */
[----:B------:R-:W-:Y:S05]  /*02f0*/  EXIT ;  /* 0x000000000000794d */ /* 0x000fea0003800000 */
.L_x_0:
[----:B------:R-:W-:-:S00]  /*0300*/  BRA `(.L_x_0) ;  /* 0xfffffffc00fc7947 */ /* 0x000fc0000383ffff */
[----:B------:R-:W-:-:S00]  /*0310*/  NOP ;  /* 0x0000000000007918 */ /* 0x000fc00000000000 */
        /* <DEDUP_REMOVED lines=14> */
.L_x_1:


//--------------------- .nv.constant0.triton_per_fused_constant_pad_nd_cumsum_mul_4 --------------------------
	.section	.nv.constant0.triton_per_fused_constant_pad_nd_cumsum_mul_4,"a",@progbits
	.sectionflags	@""
	.align	4
.nv.constant0.triton_per_fused_constant_pad_nd_cumsum_mul_4:
	.zero		552
